//
// Generated by NVIDIA NVVM Compiler
//
// Compiler Build ID: CL-36424714
// Cuda compilation tools, release 13.0, V13.0.88
// Based on NVVM 20.0.0
//

.version 9.0
.target sm_100
.address_size 64

	// .globl	_Z14stencil_kernelPfS_j
// _ZZ14stencil_kernelPfS_jE4in_s has been demoted

.visible .entry _Z14stencil_kernelPfS_j(
	.param .u64 .ptr .align 1 _Z14stencil_kernelPfS_j_param_0,
	.param .u64 .ptr .align 1 _Z14stencil_kernelPfS_j_param_1,
	.param .u32 _Z14stencil_kernelPfS_j_param_2
)
{
	.reg .pred 	%p<28>;
	.reg .b32 	%r<39>;
	.reg .b32 	%f<16>;
	.reg .b64 	%rd<9>;
	// demoted variable
	.shared .align 4 .b8 _ZZ14stencil_kernelPfS_jE4in_s[2048];
	ld.param.u64 	%rd1, [_Z14stencil_kernelPfS_j_param_0];
	ld.param.u64 	%rd2, [_Z14stencil_kernelPfS_j_param_1];
	ld.param.u32 	%r11, [_Z14stencil_kernelPfS_j_param_2];
	mov.u32 	%r12, %ctaid.z;
	mov.u32 	%r1, %tid.z;
	mad.lo.s32 	%r13, %r12, 6, %r1;
	setp.eq.s32 	%p1, %r13, 0;
	add.s32 	%r3, %r13, -1;
	mov.u32 	%r14, %ctaid.y;
	mov.u32 	%r4, %tid.y;
	mad.lo.s32 	%r15, %r14, 6, %r4;
	add.s32 	%r6, %r15, -1;
	setp.eq.s32 	%p2, %r15, 0;
	mov.u32 	%r16, %ctaid.x;
	mov.u32 	%r7, %tid.x;
	mad.lo.s32 	%r17, %r16, 6, %r7;
	add.s32 	%r8, %r17, -1;
	setp.ge.u32 	%p3, %r3, %r11;
	or.pred  	%p4, %p1, %p2;
	or.pred  	%p5, %p4, %p3;
	setp.ge.u32 	%p6, %r6, %r11;
	or.pred  	%p7, %p5, %p6;
	setp.lt.s32 	%p8, %r8, 0;
	or.pred  	%p9, %p8, %p7;
	setp.ge.u32 	%p10, %r8, %r11;
	shl.b32 	%r18, %r1, 8;
	mov.u32 	%r19, _ZZ14stencil_kernelPfS_jE4in_s;
	add.s32 	%r20, %r19, %r18;
	shl.b32 	%r21, %r4, 5;
	add.s32 	%r22, %r20, %r21;
	shl.b32 	%r23, %r7, 2;
	add.s32 	%r9, %r22, %r23;
	or.pred  	%p11, %p10, %p9;
	@%p11 bra 	$L__BB0_2;
	cvta.to.global.u64 	%rd3, %rd1;
	mad.lo.s32 	%r24, %r11, %r3, %r6;
	mad.lo.s32 	%r25, %r24, %r11, %r8;
	mul.wide.u32 	%rd4, %r25, 4;
	add.s64 	%rd5, %rd3, %rd4;
	ld.global.f32 	%f1, [%rd5];
	st.shared.f32 	[%r9], %f1;
$L__BB0_2:
	bar.sync 	0;
	add.s32 	%r26, %r11, -1;
	min.u32 	%r27, %r13, %r15;
	setp.lt.u32 	%p12, %r27, 2;
	max.u32 	%r28, %r3, %r6;
	setp.ge.u32 	%p13, %r28, %r26;
	or.pred  	%p14, %p13, %p12;
	setp.lt.s32 	%p15, %r8, 1;
	or.pred  	%p16, %p15, %p14;
	setp.ge.u32 	%p17, %r8, %r26;
	or.pred  	%p18, %p17, %p16;
	@%p18 bra 	$L__BB0_7;
	setp.eq.s32 	%p19, %r7, 0;
	mov.u32 	%r30, %ntid.x;
	add.s32 	%r32, %r30, -1;
	setp.ge.u32 	%p20, %r7, %r32;
	setp.eq.s32 	%p21, %r4, 0;
	or.pred  	%p22, %p19, %p21;
	or.pred  	%p23, %p22, %p20;
	@%p23 bra 	$L__BB0_7;
	mov.u32 	%r33, %ntid.y;
	add.s32 	%r34, %r33, -1;
	setp.ge.u32 	%p24, %r4, %r34;
	setp.eq.s32 	%p25, %r1, 0;
	or.pred  	%p26, %p25, %p24;
	@%p26 bra 	$L__BB0_7;
	mov.u32 	%r35, %ntid.z;
	add.s32 	%r36, %r35, -1;
	setp.ge.u32 	%p27, %r1, %r36;
	@%p27 bra 	$L__BB0_7;
	ld.shared.f32 	%f2, [%r9];
	ld.shared.f32 	%f3, [%r9+-4];
	ld.shared.f32 	%f4, [%r9+4];
	add.f32 	%f5, %f3, %f4;
	ld.shared.f32 	%f6, [%r9+-32];
	add.f32 	%f7, %f5, %f6;
	ld.shared.f32 	%f8, [%r9+32];
	add.f32 	%f9, %f7, %f8;
	ld.shared.f32 	%f10, [%r9+-256];
	add.f32 	%f11, %f9, %f10;
	ld.shared.f32 	%f12, [%r9+256];
	add.f32 	%f13, %f11, %f12;
	mul.f32 	%f14, %f13, 0f40400000;
	fma.rn.f32 	%f15, %f2, 0f40000000, %f14;
	mad.lo.s32 	%r37, %r11, %r3, %r6;
	mad.lo.s32 	%r38, %r37, %r11, %r8;
	cvta.to.global.u64 	%rd6, %rd2;
	mul.wide.u32 	%rd7, %r38, 4;
	add.s64 	%rd8, %rd6, %rd7;
	st.global.f32 	[%rd8], %f15;
$L__BB0_7:
	ret;

}


// ===== COMPILED SASS (sm_100) =====

	.target	sm_100

	.elftype	@"ET_EXEC"


//--------------------- .note.nv.tkinfo           --------------------------
	.section	.note.nv.tkinfo,"",@"SHT_NOTE"
	.sectionflags	@"SHF_NOTE_NV_TKINFO"
	.tkinfo
        /*0018*/ 	.word	0x00000002
        /*0030*/ 	.string	""
        /*0030*/ 	.string	"ptxas"
        /*0030*/ 	.string	"Cuda compilation tools, release 13.0, V13.0.88"
        /*0030*/ 	.string	"Build cuda_13.0.r13.0/compiler.36424714_0"
        /*0030*/ 	.string	"-arch sm_100 -m 64 "



//--------------------- .note.nv.cuinfo           --------------------------
	.section	.note.nv.cuinfo,"",@"SHT_NOTE"
	.sectionflags	@"SHF_NOTE_NV_CUINFO"
        /*0018*/ 	.short	0x0002
        /*001a*/ 	.short	0x0064
        /*001c*/ 	.short	0x0082
	.zero		2


//--------------------- .nv.info                  --------------------------
	.section	.nv.info,"",@"SHT_CUDA_INFO"
	.align	4


	//----- nvinfo : EIATTR_REGCOUNT
	.align		4
        /*0000*/ 	.byte	0x04, 0x2f
        /*0002*/ 	.short	(.L_1 - .L_0)
	.align		4
.L_0:
        /*0004*/ 	.word	index@(_Z14stencil_kernelPfS_j)
        /*0008*/ 	.word	0x00000014


	//----- nvinfo : EIATTR_FRAME_SIZE
	.align		4
.L_1:
        /*000c*/ 	.byte	0x04, 0x11
        /*000e*/ 	.short	(.L_3 - .L_2)
	.align		4
.L_2:
        /*0010*/ 	.word	index@(_Z14stencil_kernelPfS_j)
        /*0014*/ 	.word	0x00000000


	//----- nvinfo : EIATTR_MIN_STACK_SIZE
	.align		4
.L_3:
        /*0018*/ 	.byte	0x04, 0x12
        /*001a*/ 	.short	(.L_5 - .L_4)
	.align		4
.L_4:
        /*001c*/ 	.word	index@(_Z14stencil_kernelPfS_j)
        /*0020*/ 	.word	0x00000000
.L_5:


//--------------------- .nv.compat                --------------------------
	.section	.nv.compat,"",@"SHT_CUDA_COMPAT_INFO"
	.align	4
        /*0000*/ 	.byte	0x02, 0x09, 0x00, 0x00, 0x02, 0x02, 0x01, 0x00, 0x02, 0x05, 0x05, 0x00, 0x03, 0x07, 0x01, 0x01
        /*0010*/ 	.byte	0x02, 0x03, 0x00, 0x00, 0x02, 0x06, 0x01, 0x00, 0x04, 0x0b, 0x08, 0x00, 0x09, 0x00, 0x00, 0x00
        /*0020*/ 	.byte	0x00, 0x00, 0x00, 0x00


//--------------------- .nv.info._Z14stencil_kernelPfS_j --------------------------
	.section	.nv.info._Z14stencil_kernelPfS_j,"",@"SHT_CUDA_INFO"
	.sectionflags	@""
	.align	4


	//----- nvinfo : EIATTR_CUDA_API_VERSION
	.align		4
        /*0000*/ 	.byte	0x04, 0x37
        /*0002*/ 	.short	(.L_7 - .L_6)
.L_6:
        /*0004*/ 	.word	0x00000082


	//----- nvinfo : EIATTR_KPARAM_INFO
	.align		4
.L_7:
        /*0008*/ 	.byte	0x04, 0x17
        /*000a*/ 	.short	(.L_9 - .L_8)
.L_8:
        /*000c*/ 	.word	0x00000000
        /*0010*/ 	.short	0x0002
        /*0012*/ 	.short	0x0010
        /*0014*/ 	.byte	0x00, 0xf0, 0x11, 0x00


	//----- nvinfo : EIATTR_KPARAM_INFO
	.align		4
.L_9:
        /*0018*/ 	.byte	0x04, 0x17
        /*001a*/ 	.short	(.L_11 - .L_10)
.L_10:
        /*001c*/ 	.word	0x00000000
        /*0020*/ 	.short	0x0001
        /*0022*/ 	.short	0x0008
        /*0024*/ 	.byte	0x00, 0xf5, 0x21, 0x00


	//----- nvinfo : EIATTR_KPARAM_INFO
	.align		4
.L_11:
        /*0028*/ 	.byte	0x04, 0x17
        /*002a*/ 	.short	(.L_13 - .L_12)
.L_12:
        /*002c*/ 	.word	0x00000000
        /*0030*/ 	.short	0x0000
        /*0032*/ 	.short	0x0000
        /*0034*/ 	.byte	0x00, 0xf5, 0x21, 0x00


	//----- nvinfo : EIATTR_SPARSE_MMA_MASK
	.align		4
.L_13:
        /*0038*/ 	.byte	0x03, 0x50
        /*003a*/ 	.short	0x0000


	//----- nvinfo : EIATTR_MAXREG_COUNT
	.align		4
        /*003c*/ 	.byte	0x03, 0x1b
        /*003e*/ 	.short	0x00ff


	//----- nvinfo : EIATTR_NUM_BARRIERS
	.align		4
        /*0040*/ 	.byte	0x02, 0x4c
        /*0042*/ 	.byte	0x01
	.zero		1


	//----- nvinfo : EIATTR_MERCURY_ISA_VERSION
	.align		4
        /*0044*/ 	.byte	0x03, 0x5f
        /*0046*/ 	.short	0x0101


	//----- nvinfo : EIATTR_VRC_CTA_INIT_COUNT
	.align		4
        /*0048*/ 	.byte	0x02, 0x4a
	.zero		1
	.zero		1


	//----- nvinfo : EIATTR_EXIT_INSTR_OFFSETS
	.align		4
        /*004c*/ 	.byte	0x04, 0x1c
        /*004e*/ 	.short	(.L_15 - .L_14)


	//   ....[0]....
.L_14:
        /*0050*/ 	.word	0x00000290


	//   ....[1]....
        /*0054*/ 	.word	0x000002f0


	//   ....[2]....
        /*0058*/ 	.word	0x00000340


	//   ....[3]....
        /*005c*/ 	.word	0x00000380


	//   ....[4]....
        /*0060*/ 	.word	0x000004c0


	//----- nvinfo : EIATTR_CBANK_PARAM_SIZE
	.align		4
.L_15:
        /*0064*/ 	.byte	0x03, 0x19
        /*0066*/ 	.short	0x0014


	//----- nvinfo : EIATTR_PARAM_CBANK
	.align		4
        /*0068*/ 	.byte	0x04, 0x0a
        /*006a*/ 	.short	(.L_17 - .L_16)
	.align		4
.L_16:
        /*006c*/ 	.word	index@(.nv.constant0._Z14stencil_kernelPfS_j)
        /*0070*/ 	.short	0x0380
        /*0072*/ 	.short	0x0014


	//----- nvinfo : EIATTR_SW_WAR
	.align		4
.L_17:
        /*0074*/ 	.byte	0x04, 0x36
        /*0076*/ 	.short	(.L_19 - .L_18)
.L_18:
        /*0078*/ 	.word	0x00000008
.L_19:


//--------------------- .nv.callgraph             --------------------------
	.section	.nv.callgraph,"",@"SHT_CUDA_CALLGRAPH"
	.align	4
	.sectionentsize	8
	.align		4
        /*0000*/ 	.word	0x00000000
	.align		4
        /*0004*/ 	.word	0xffffffff
	.align		4
        /*0008*/ 	.word	0x00000000
	.align		4
        /*000c*/ 	.word	0xfffffffe
	.align		4
        /*0010*/ 	.word	0x00000000
	.align		4
        /*0014*/ 	.word	0xfffffffd
	.align		4
        /*0018*/ 	.word	0x00000000
	.align		4
        /*001c*/ 	.word	0xfffffffc


//--------------------- .text._Z14stencil_kernelPfS_j --------------------------
	.section	.text._Z14stencil_kernelPfS_j,"ax",@progbits
	.align	128
        .global         _Z14stencil_kernelPfS_j
        .type           _Z14stencil_kernelPfS_j,@function
        .size           _Z14stencil_kernelPfS_j,(.L_x_1 - _Z14stencil_kernelPfS_j)
        .other          _Z14stencil_kernelPfS_j,@"STO_CUDA_ENTRY STV_DEFAULT"
_Z14stencil_kernelPfS_j:
.text._Z14stencil_kernelPfS_j:
[----:B------:R-:W-:Y:S01]  /*0000*/  LDC R1, c[0x0][0x37c] ;  /* 0x0000df00ff017b82 */ /* 0x000fe20000000800 */
[----:B------:R-:W0:Y:S01]  /*0010*/  S2R R7, SR_CTAID.Y ;  /* 0x0000000000077919 */ /* 0x000e220000002600 */
[----:B------:R-:W1:Y:S01]  /*0020*/  LDCU UR7, c[0x0][0x390] ;  /* 0x00007200ff0777ac */ /* 0x000e620008000800 */
[----:B------:R-:W0:Y:S01]  /*0030*/  S2R R8, SR_TID.Y ;  /* 0x0000000000087919 */ /* 0x000e220000002200 */
[----:B------:R-:W2:Y:S01]  /*0040*/  LDCU.64 UR8, c[0x0][0x358] ;  /* 0x00006b00ff0877ac */ /* 0x000ea20008000a00 */
[----:B------:R-:W3:Y:S01]  /*0050*/  S2R R6, SR_CTAID.Z ;  /* 0x0000000000067919 */ /* 0x000ee20000002700 */
[----:B------:R-:W3:Y:S01]  /*0060*/  S2R R11, SR_TID.Z ;  /* 0x00000000000b7919 */ /* 0x000ee20000002300 */
[----:B------:R-:W4:Y:S01]  /*0070*/  S2R R2, SR_CTAID.X ;  /* 0x0000000000027919 */ /* 0x000f220000002500 */
[----:B------:R-:W4:Y:S01]  /*0080*/  S2R R13, SR_TID.X ;  /* 0x00000000000d7919 */ /* 0x000f220000002100 */
[----:B0-----:R-:W-:-:S04]  /*0090*/  IMAD R7, R7, 0x6, R8 ;  /* 0x0000000607077824 */ /* 0x001fc800078e0208 */
[C---:B------:R-:W-:Y:S01]  /*00a0*/  VIADD R3, R7.reuse, 0xffffffff ;  /* 0xffffffff07037836 */ /* 0x040fe20000000000 */
[----:B------:R-:W-:Y:S01]  /*00b0*/  ISETP.NE.AND P0, PT, R7, RZ, PT ;  /* 0x000000ff0700720c */ /* 0x000fe20003f05270 */
[----:B---3--:R-:W-:-:S04]  /*00c0*/  IMAD R6, R6, 0x6, R11 ;  /* 0x0000000606067824 */ /* 0x008fc800078e020b */
[C---:B------:R-:W-:Y:S01]  /*00d0*/  VIADD R0, R6.reuse, 0xffffffff ;  /* 0xffffffff06007836 */ /* 0x040fe20000000000 */
[----:B------:R-:W-:Y:S01]  /*00e0*/  ISETP.EQ.OR P0, PT, R6, RZ, !P0 ;  /* 0x000000ff0600720c */ /* 0x000fe20004702670 */
[----:B----4-:R-:W-:-:S03]  /*00f0*/  IMAD R2, R2, 0x6, R13 ;  /* 0x0000000602027824 */ /* 0x010fc600078e020d */
[----:B-1----:R-:W-:Y:S02]  /*0100*/  ISETP.GE.U32.OR P0, PT, R0, UR7, P0 ;  /* 0x0000000700007c0c */ /* 0x002fe40008706470 */
[----:B------:R-:W-:Y:S02]  /*0110*/  IADD3 R2, PT, PT, R2, -0x1, RZ ;  /* 0xffffffff02027810 */ /* 0x000fe40007ffe0ff */
[----:B------:R-:W-:-:S04]  /*0120*/  ISETP.GE.U32.OR P0, PT, R3, UR7, P0 ;  /* 0x0000000703007c0c */ /* 0x000fc80008706470 */
[----:B------:R-:W-:-:S04]  /*0130*/  ISETP.LT.OR P0, PT, R2, RZ, P0 ;  /* 0x000000ff0200720c */ /* 0x000fc80000701670 */
[----:B------:R-:W-:-:S13]  /*0140*/  ISETP.GE.U32.OR P0, PT, R2, UR7, P0 ;  /* 0x0000000702007c0c */ /* 0x000fda0008706470 */
[----:B------:R-:W0:Y:S01]  /*0150*/  @!P0 LDC.64 R4, c[0x0][0x380] ;  /* 0x0000e000ff048b82 */ /* 0x000e220000000a00 */
[----:B------:R-:W-:-:S04]  /*0160*/  @!P0 IMAD R9, R0, UR7, R3 ;  /* 0x0000000700098c24 */ /* 0x000fc8000f8e0203 */
[----:B------:R-:W-:-:S04]  /*0170*/  @!P0 IMAD R9, R9, UR7, R2 ;  /* 0x0000000709098c24 */ /* 0x000fc8000f8e0202 */
[----:B0-----:R-:W-:-:S06]  /*0180*/  @!P0 IMAD.WIDE.U32 R4, R9, 0x4, R4 ;  /* 0x0000000409048825 */ /* 0x001fcc00078e0004 */
[----:B--2---:R-:W2:Y:S01]  /*0190*/  @!P0 LDG.E R5, desc[UR8][R4.64] ;  /* 0x0000000804058981 */ /* 0x004ea2000c1e1900 */
[----:B------:R-:W0:Y:S01]  /*01a0*/  S2UR UR5, SR_CgaCtaId ;  /* 0x00000000000579c3 */ /* 0x000e220000008800 */
[----:B------:R-:W-:Y:S01]  /*01b0*/  VIMNMX.U32 R6, PT, PT, R6, R7, PT ;  /* 0x0000000706067248 */ /* 0x000fe20003fe0000 */
[----:B------:R-:W-:Y:S01]  /*01c0*/  UMOV UR4, 0x400 ;  /* 0x0000040000047882 */ /* 0x000fe20000000000 */
[----:B------:R-:W-:Y:S02]  /*01d0*/  UIADD3 UR6, UPT, UPT, UR7, -0x1, URZ ;  /* 0xffffffff07067890 */ /* 0x000fe4000fffe0ff */
[----:B------:R-:W-:Y:S02]  /*01e0*/  ISETP.GE.U32.AND P1, PT, R6, 0x2, PT ;  /* 0x000000020600780c */ /* 0x000fe40003f26070 */
[----:B------:R-:W-:-:S04]  /*01f0*/  VIMNMX.U32 R6, PT, PT, R0, R3, !PT ;  /* 0x0000000300067248 */ /* 0x000fc80007fe0000 */
[----:B------:R-:W-:-:S04]  /*0200*/  ISETP.GE.U32.OR P1, PT, R6, UR6, !P1 ;  /* 0x0000000606007c0c */ /* 0x000fc8000cf26470 */
[----:B------:R-:W-:-:S04]  /*0210*/  ISETP.LT.OR P1, PT, R2, 0x1, P1 ;  /* 0x000000010200780c */ /* 0x000fc80000f21670 */
[----:B------:R-:W-:Y:S01]  /*0220*/  ISETP.GE.U32.OR P1, PT, R2, UR6, P1 ;  /* 0x0000000602007c0c */ /* 0x000fe20008f26470 */
[----:B0-----:R-:W-:-:S06]  /*0230*/  ULEA UR4, UR5, UR4, 0x18 ;  /* 0x0000000405047291 */ /* 0x001fcc000f8ec0ff */
[----:B------:R-:W-:-:S05]  /*0240*/  LEA R6, R11, UR4, 0x8 ;  /* 0x000000040b067c11 */ /* 0x000fca000f8e40ff */
[----:B------:R-:W-:-:S05]  /*0250*/  IMAD R6, R8, 0x20, R6 ;  /* 0x0000002008067824 */ /* 0x000fca00078e0206 */
[----:B------:R-:W-:-:S05]  /*0260*/  LEA R6, R13, R6, 0x2 ;  /* 0x000000060d067211 */ /* 0x000fca00078e10ff */
[----:B--2---:R0:W-:Y:S01]  /*0270*/  @!P0 STS [R6], R5 ;  /* 0x0000000506008388 */ /* 0x0041e20000000800 */
[----:B------:R-:W-:Y:S06]  /*0280*/  BAR.SYNC.DEFER_BLOCKING 0x0 ;  /* 0x0000000000007b1d */ /* 0x000fec0000010000 */
[----:B------:R-:W-:Y:S05]  /*0290*/  @P1 EXIT ;  /* 0x000000000000194d */ /* 0x000fea0003800000 */
[----:B------:R-:W1:Y:S01]  /*02a0*/  LDCU UR4, c[0x0][0x360] ;  /* 0x00006c00ff0477ac */ /* 0x000e620008000800 */
[----:B------:R-:W-:-:S04]  /*02b0*/  ISETP.NE.AND P0, PT, R8, RZ, PT ;  /* 0x000000ff0800720c */ /* 0x000fc80003f05270 */
[----:B------:R-:W-:Y:S01]  /*02c0*/  ISETP.EQ.OR P0, PT, R13, RZ, !P0 ;  /* 0x000000ff0d00720c */ /* 0x000fe20004702670 */
[----:B-1----:R-:W-:-:S06]  /*02d0*/  UIADD3 UR4, UPT, UPT, UR4, -0x1, URZ ;  /* 0xffffffff04047890 */ /* 0x002fcc000fffe0ff */
[----:B------:R-:W-:-:S13]  /*02e0*/  ISETP.GE.U32.OR P0, PT, R13, UR4, P0 ;  /* 0x000000040d007c0c */ /* 0x000fda0008706470 */
[----:B------:R-:W-:Y:S05]  /*02f0*/  @P0 EXIT ;  /* 0x000000000000094d */ /* 0x000fea0003800000 */
[----:B------:R-:W1:Y:S02]  /*0300*/  LDCU UR4, c[0x0][0x364] ;  /* 0x00006c80ff0477ac */ /* 0x000e640008000800 */
[----:B-1----:R-:W-:-:S06]  /*0310*/  UIADD3 UR4, UPT, UPT, UR4, -0x1, URZ ;  /* 0xffffffff04047890 */ /* 0x002fcc000fffe0ff */
[----:B------:R-:W-:-:S04]  /*0320*/  ISETP.GE.U32.AND P0, PT, R8, UR4, PT ;  /* 0x0000000408007c0c */ /* 0x000fc8000bf06070 */
[----:B------:R-:W-:-:S13]  /*0330*/  ISETP.EQ.OR P0, PT, R11, RZ, P0 ;  /* 0x000000ff0b00720c */ /* 0x000fda0000702670 */
[----:B------:R-:W-:Y:S05]  /*0340*/  @P0 EXIT ;  /* 0x000000000000094d */ /* 0x000fea0003800000 */
[----:B------:R-:W1:Y:S02]  /*0350*/  LDCU UR4, c[0x0][0x368] ;  /* 0x00006d00ff0477ac */ /* 0x000e640008000800 */
[----:B-1----:R-:W-:-:S06]  /*0360*/  UIADD3 UR4, UPT, UPT, UR4, -0x1, URZ ;  /* 0xffffffff04047890 */ /* 0x002fcc000fffe0ff */
[----:B------:R-:W-:-:S13]  /*0370*/  ISETP.GE.U32.AND P0, PT, R11, UR4, PT ;  /* 0x000000040b007c0c */ /* 0x000fda000bf06070 */
[----:B------:R-:W-:Y:S05]  /*0380*/  @P0 EXIT ;  /* 0x000000000000094d */ /* 0x000fea0003800000 */
[----:B------:R-:W-:Y:S01]  /*0390*/  LDS R8, [R6+-0x4] ;  /* 0xfffffc0006087984 */ /* 0x000fe20000000800 */
[----:B0-----:R-:W0:Y:S01]  /*03a0*/  LDC.64 R4, c[0x0][0x388] ;  /* 0x0000e200ff047b82 */ /* 0x001e220000000a00 */
[----:B------:R-:W-:Y:S02]  /*03b0*/  IMAD R3, R0, UR7, R3 ;  /* 0x0000000700037c24 */ /* 0x000fe4000f8e0203 */
[----:B------:R-:W1:Y:S02]  /*03c0*/  LDS R9, [R6+0x4] ;  /* 0x0000040006097984 */ /* 0x000e640000000800 */
[----:B------:R-:W-:Y:S02]  /*03d0*/  IMAD R3, R3, UR7, R2 ;  /* 0x0000000703037c24 */ /* 0x000fe4000f8e0202 */
[----:B------:R-:W2:Y:S04]  /*03e0*/  LDS R11, [R6+-0x20] ;  /* 0xffffe000060b7984 */ /* 0x000ea80000000800 */
[----:B------:R-:W3:Y:S04]  /*03f0*/  LDS R13, [R6+0x20] ;  /* 0x00002000060d7984 */ /* 0x000ee80000000800 */
[----:B------:R-:W4:Y:S04]  /*0400*/  LDS R15, [R6+-0x100] ;  /* 0xffff0000060f7984 */ /* 0x000f280000000800 */
[----:B------:R-:W5:Y:S04]  /*0410*/  LDS R17, [R6+0x100] ;  /* 0x0001000006117984 */ /* 0x000f680000000800 */
[----:B------:R-:W5:Y:S01]  /*0420*/  LDS R7, [R6] ;  /* 0x0000000006077984 */ /* 0x000f620000000800 */
[----:B0-----:R-:W-:-:S04]  /*0430*/  IMAD.WIDE.U32 R4, R3, 0x4, R4 ;  /* 0x0000000403047825 */ /* 0x001fc800078e0004 */
[----:B-1----:R-:W-:-:S04]  /*0440*/  FADD R8, R8, R9 ;  /* 0x0000000908087221 */ /* 0x002fc80000000000 */
[----:B--2---:R-:W-:-:S04]  /*0450*/  FADD R8, R8, R11 ;  /* 0x0000000b08087221 */ /* 0x004fc80000000000 */
[----:B---3--:R-:W-:-:S04]  /*0460*/  FADD R8, R8, R13 ;  /* 0x0000000d08087221 */ /* 0x008fc80000000000 */
[----:B----4-:R-:W-:-:S04]  /*0470*/  FADD R8, R8, R15 ;  /* 0x0000000f08087221 */ /* 0x010fc80000000000 */
[----:B-----5:R-:W-:-:S04]  /*0480*/  FADD R8, R8, R17 ;  /* 0x0000001108087221 */ /* 0x020fc80000000000 */
[----:B------:R-:W-:-:S04]  /*0490*/  FMUL R8, R8, 3 ;  /* 0x4040000008087820 */ /* 0x000fc80000400000 */
[----:B------:R-:W-:-:S05]  /*04a0*/  FFMA R7, R7, 2, R8 ;  /* 0x4000000007077823 */ /* 0x000fca0000000008 */
[----:B------:R-:W-:Y:S01]  /*04b0*/  STG.E desc[UR8][R4.64], R7 ;  /* 0x0000000704007986 */ /* 0x000fe2000c101908 */
[----:B------:R-:W-:Y:S05]  /*04c0*/  EXIT ;  /* 0x000000000000794d */ /* 0x000fea0003800000 */
.L_x_0:
[----:B------:R-:W-:-:S00]  /*04d0*/  BRA `(.L_x_0) ;  /* 0xfffffffc00fc7947 */ /* 0x000fc0000383ffff */
[----:B------:R-:W-:-:S00]  /*04e0*/  NOP ;  /* 0x0000000000007918 */ /* 0x000fc00000000000 */
        /* <DEDUP_REMOVED lines=9> */
.L_x_1:


//--------------------- .nv.shared._Z14stencil_kernelPfS_j --------------------------
	.section	.nv.shared._Z14stencil_kernelPfS_j,"aw",@nobits
	.sectionflags	@""
	.align	4
.nv.shared._Z14stencil_kernelPfS_j:
	.zero		3072


//--------------------- .nv.shared.reserved.0     --------------------------
	.section	.nv.shared.reserved.0,"aw",@nobits
	.weak		__nv_reservedSMEM_offset_0_alias
	.size		__nv_reservedSMEM_offset_0_alias, 0, 64
	.other		__nv_reservedSMEM_offset_0_alias,@"STO_CUDA_RESERVED_SHARED STV_DEFAULT"
__nv_reservedSMEM_offset_0_alias:
	.zero		0
	.zero		64


//--------------------- .nv.constant0._Z14stencil_kernelPfS_j --------------------------
	.section	.nv.constant0._Z14stencil_kernelPfS_j,"a",@progbits
	.sectionflags	@""
	.align	4
.nv.constant0._Z14stencil_kernelPfS_j:
	.zero		916


//--------------------- SYMBOLS --------------------------

	.type		.nv.reservedSmem.offset0,@object
	.size		.nv.reservedSmem.offset0,0x4
	.type		.nv.reservedSmem.cap,@object
	.size		.nv.reservedSmem.cap,0x4
